	.headerflags	@"EF_CUDA_TEXMODE_UNIFIED EF_CUDA_64BIT_ADDRESS EF_CUDA_ACCELERATORS EF_CUDA_SM90 EF_CUDA_VIRTUAL_SM(EF_CUDA_SM90)"
	.elftype	@"ET_EXEC"


//--------------------- .nv.info                  --------------------------
	.section	.nv.info,"",@"SHT_CUDA_INFO"
	.align	4


	//----- nvinfo : EIATTR_REGCOUNT
	.align		4
        /*0000*/ 	.byte	0x04, 0x2f
        /*0002*/ 	.short	(.L_3 - .L_2)
	.align		4
.L_2:
        /*0004*/ 	.word	index@(triton_poi_fused__native_batch_norm_legit_no_training_add_15)
        /*0008*/ 	.word	0x00000014


	//----- nvinfo : EIATTR_MIN_STACK_SIZE
	.align		4
.L_3:
        /*000c*/ 	.byte	0x04, 0x12
        /*000e*/ 	.short	(.L_5 - .L_4)
	.align		4
.L_4:
        /*0010*/ 	.word	index@(triton_poi_fused__native_batch_norm_legit_no_training_add_15)
        /*0014*/ 	.word	0x00000000


	//----- nvinfo : EIATTR_FRAME_SIZE
	.align		4
.L_5:
        /*0018*/ 	.byte	0x04, 0x11
        /*001a*/ 	.short	(.L_7 - .L_6)
	.align		4
.L_6:
        /*001c*/ 	.word	index@(triton_poi_fused__native_batch_norm_legit_no_training_add_15)
        /*0020*/ 	.word	0x00000000


	//----- nvinfo : EIATTR_MIN_STACK_SIZE
	.align		4
.L_7:
        /*0024*/ 	.byte	0x04, 0x12
        /*0026*/ 	.short	(.L_9 - .L_8)
	.align		4
.L_8:
        /*0028*/ 	.word	index@(triton_poi_fused__native_batch_norm_legit_no_training_add_15)
        /*002c*/ 	.word	0x00000000
.L_9:


//--------------------- .nv.info.triton_poi_fused__native_batch_norm_legit_no_training_add_15 --------------------------
	.section	.nv.info.triton_poi_fused__native_batch_norm_legit_no_training_add_15,"",@"SHT_CUDA_INFO"
	.sectionflags	@""
	.align	4


	//----- nvinfo : EIATTR_CUDA_API_VERSION
	.align		4
        /*0000*/ 	.byte	0x04, 0x37
        /*0002*/ 	.short	(.L_11 - .L_10)
.L_10:
        /*0004*/ 	.word	0x0000007c


	//----- nvinfo : EIATTR_KPARAM_INFO
	.align		4
.L_11:
        /*0008*/ 	.byte	0x04, 0x17
        /*000a*/ 	.short	(.L_13 - .L_12)
.L_12:
        /*000c*/ 	.word	0x00000000
        /*0010*/ 	.short	0x0007
        /*0012*/ 	.short	0x0038
        /*0014*/ 	.byte	0x00, 0xf0, 0x11, 0x00


	//----- nvinfo : EIATTR_KPARAM_INFO
	.align		4
.L_13:
        /*0018*/ 	.byte	0x04, 0x17
        /*001a*/ 	.short	(.L_15 - .L_14)
.L_14:
        /*001c*/ 	.word	0x00000000
        /*0020*/ 	.short	0x0006
        /*0022*/ 	.short	0x0030
        /*0024*/ 	.byte	0x00, 0xf4, 0x21, 0x00


	//----- nvinfo : EIATTR_KPARAM_INFO
	.align		4
.L_15:
        /*0028*/ 	.byte	0x04, 0x17
        /*002a*/ 	.short	(.L_17 - .L_16)
.L_16:
        /*002c*/ 	.word	0x00000000
        /*0030*/ 	.short	0x0005
        /*0032*/ 	.short	0x0028
        /*0034*/ 	.byte	0x00, 0xf4, 0x21, 0x00


	//----- nvinfo : EIATTR_KPARAM_INFO
	.align		4
.L_17:
        /*0038*/ 	.byte	0x04, 0x17
        /*003a*/ 	.short	(.L_19 - .L_18)
.L_18:
        /*003c*/ 	.word	0x00000000
        /*0040*/ 	.short	0x0004
        /*0042*/ 	.short	0x0020
        /*0044*/ 	.byte	0x00, 0xf4, 0x21, 0x00


	//----- nvinfo : EIATTR_KPARAM_INFO
	.align		4
.L_19:
        /*0048*/ 	.byte	0x04, 0x17
        /*004a*/ 	.short	(.L_21 - .L_20)
.L_20:
        /*004c*/ 	.word	0x00000000
        /*0050*/ 	.short	0x0003
        /*0052*/ 	.short	0x0018
        /*0054*/ 	.byte	0x00, 0xf4, 0x21, 0x00


	//----- nvinfo : EIATTR_KPARAM_INFO
	.align		4
.L_21:
        /*0058*/ 	.byte	0x04, 0x17
        /*005a*/ 	.short	(.L_23 - .L_22)
.L_22:
        /*005c*/ 	.word	0x00000000
        /*0060*/ 	.short	0x0002
        /*0062*/ 	.short	0x0010
        /*0064*/ 	.byte	0x00, 0xf4, 0x21, 0x00


	//----- nvinfo : EIATTR_KPARAM_INFO
	.align		4
.L_23:
        /*0068*/ 	.byte	0x04, 0x17
        /*006a*/ 	.short	(.L_25 - .L_24)
.L_24:
        /*006c*/ 	.word	0x00000000
        /*0070*/ 	.short	0x0001
        /*0072*/ 	.short	0x0008
        /*0074*/ 	.byte	0x00, 0xf4, 0x21, 0x00


	//----- nvinfo : EIATTR_KPARAM_INFO
	.align		4
.L_25:
        /*0078*/ 	.byte	0x04, 0x17
        /*007a*/ 	.short	(.L_27 - .L_26)
.L_26:
        /*007c*/ 	.word	0x00000000
        /*0080*/ 	.short	0x0000
        /*0082*/ 	.short	0x0000
        /*0084*/ 	.byte	0x00, 0xf4, 0x21, 0x00


	//----- nvinfo : EIATTR_SPARSE_MMA_MASK
	.align		4
.L_27:
        /*0088*/ 	.byte	0x03, 0x50
        /*008a*/ 	.short	0x0000


	//----- nvinfo : EIATTR_MAXREG_COUNT
	.align		4
        /*008c*/ 	.byte	0x03, 0x1b
        /*008e*/ 	.short	0x00ff


	//----- nvinfo : EIATTR_EXIT_INSTR_OFFSETS
	.align		4
        /*0090*/ 	.byte	0x04, 0x1c
        /*0092*/ 	.short	(.L_29 - .L_28)


	//   ....[0]....
.L_28:
        /*0094*/ 	.word	0x00000380


	//----- nvinfo : EIATTR_REQNTID
	.align		4
.L_29:
        /*0098*/ 	.byte	0x04, 0x10
        /*009a*/ 	.short	(.L_31 - .L_30)
.L_30:
        /*009c*/ 	.word	0x00000080
        /*00a0*/ 	.word	0x00000001
        /*00a4*/ 	.word	0x00000001


	//----- nvinfo : EIATTR_CBANK_PARAM_SIZE
	.align		4
.L_31:
        /*00a8*/ 	.byte	0x03, 0x19
        /*00aa*/ 	.short	0x003c


	//----- nvinfo : EIATTR_PARAM_CBANK
	.align		4
        /*00ac*/ 	.byte	0x04, 0x0a
        /*00ae*/ 	.short	(.L_33 - .L_32)
	.align		4
.L_32:
        /*00b0*/ 	.word	index@(.nv.constant0.triton_poi_fused__native_batch_norm_legit_no_training_add_15)
        /*00b4*/ 	.short	0x0210
        /*00b6*/ 	.short	0x003c


	//----- nvinfo : EIATTR_SW_WAR
	.align		4
.L_33:
        /*00b8*/ 	.byte	0x04, 0x36
        /*00ba*/ 	.short	(.L_35 - .L_34)
.L_34:
        /*00bc*/ 	.word	0x00000008
.L_35:


//--------------------- .nv.callgraph             --------------------------
	.section	.nv.callgraph,"",@"SHT_CUDA_CALLGRAPH"
	.align	4
	.sectionentsize	8
	.align		4
        /*0000*/ 	.word	0x00000000
	.align		4
        /*0004*/ 	.word	0xffffffff
	.align		4
        /*0008*/ 	.word	0x00000000
	.align		4
        /*000c*/ 	.word	0xfffffffe
	.align		4
        /*0010*/ 	.word	0x00000000
	.align		4
        /*0014*/ 	.word	0xfffffffd
	.align		4
        /*0018*/ 	.word	0x00000000
	.align		4
        /*001c*/ 	.word	0xfffffffc


//--------------------- .nv.constant4             --------------------------
	.section	.nv.constant4,"a",@progbits
	.align	8
	.align		8
.nv.constant4:
        /*0000*/ 	.dword	_$_str
	.align		8
        /*0008*/ 	.dword	_$_str_$_2


//--------------------- .text.triton_poi_fused__native_batch_norm_legit_no_training_add_15 --------------------------
	.section	.text.triton_poi_fused__native_batch_norm_legit_no_training_add_15,"ax",@progbits
	.align	128
        .global         triton_poi_fused__native_batch_norm_legit_no_training_add_15
        .type           triton_poi_fused__native_batch_norm_legit_no_training_add_15,@function
        .size           triton_poi_fused__native_batch_norm_legit_no_training_add_15,(.L_x_1 - triton_poi_fused__native_batch_norm_legit_no_training_add_15)
        .other          triton_poi_fused__native_batch_norm_legit_no_training_add_15,@"STO_CUDA_ENTRY STV_DEFAULT"
triton_poi_fused__native_batch_norm_legit_no_training_add_15:
.text.triton_poi_fused__native_batch_norm_legit_no_training_add_15:
[----:B------:R-:W-:Y:S01]  /*0000*/  LDC R1, c[0x0][0x28] ;  /* 0x00000a00ff017b82 */ /* 0x000fe20000000800 */
[----:B------:R-:W1:Y:S07]  /*0010*/  S2R R0, SR_TID.X ;  /* 0x0000000000007919 */ /* 0x000e6e0000002100 */
[----:B------:R-:W2:Y:S01]  /*0020*/  LDC.64 R14, c[0x0][0x220] ;  /* 0x00008800ff0e7b82 */ /* 0x000ea20000000a00 */
[----:B------:R-:W-:Y:S01]  /*0030*/  ULDC.64 UR4, c[0x0][0x208] ;  /* 0x0000820000047ab9 */ /* 0x000fe20000000a00 */
[----:B------:R-:W3:Y:S06]  /*0040*/  S2R R3, SR_CTAID.X ;  /* 0x0000000000037919 */ /* 0x000eec0000002500 */
[----:B------:R-:W4:Y:S08]  /*0050*/  LDC.64 R10, c[0x0][0x210] ;  /* 0x00008400ff0a7b82 */ /* 0x000f300000000a00 */
[----:B------:R-:W5:Y:S08]  /*0060*/  LDC.64 R12, c[0x0][0x218] ;  /* 0x00008600ff0c7b82 */ /* 0x000f700000000a00 */
[----:B------:R-:W5:Y:S01]  /*0070*/  LDC.64 R6, c[0x0][0x228] ;  /* 0x00008a00ff067b82 */ /* 0x000f620000000a00 */
[----:B-1----:R-:W-:-:S07]  /*0080*/  SHF.L.U32 R0, R0, 0x1, RZ ;  /* 0x0000000100007819 */ /* 0x002fce00000006ff */
[----:B------:R-:W1:Y:S01]  /*0090*/  LDC.64 R4, c[0x0][0x230] ;  /* 0x00008c00ff047b82 */ /* 0x000e620000000a00 */
[----:B---3--:R-:W-:Y:S02]  /*00a0*/  SHF.R.S32.HI R9, RZ, 0x17, R3 ;  /* 0x00000017ff097819 */ /* 0x008fe40000011403 */
[----:B------:R-:W-:Y:S02]  /*00b0*/  LOP3.LUT R0, R0, 0xfe, RZ, 0xc0, !PT ;  /* 0x000000fe00007812 */ /* 0x000fe400078ec0ff */
[----:B------:R-:W-:Y:S02]  /*00c0*/  SGXT R9, R9, 0x1 ;  /* 0x000000010909781a */ /* 0x000fe40000000200 */
[----:B------:R-:W-:-:S04]  /*00d0*/  LEA R0, R3, R0, 0x8 ;  /* 0x0000000003007211 */ /* 0x000fc800078e40ff */
[----:B------:R-:W-:-:S04]  /*00e0*/  LEA.HI R2, R9, R0, RZ, 0x6 ;  /* 0x0000000009027211 */ /* 0x000fc800078f30ff */
[----:B------:R-:W-:-:S04]  /*00f0*/  SHF.R.S32.HI R2, RZ, 0x6, R2 ;  /* 0x00000006ff027819 */ /* 0x000fc80000011402 */
[----:B------:R-:W-:-:S04]  /*0100*/  LEA.HI R3, R2, R2, RZ, 0x5 ;  /* 0x0000000202037211 */ /* 0x000fc800078f28ff */
[----:B------:R-:W-:-:S04]  /*0110*/  LOP3.LUT R3, R3, 0xffffffe0, RZ, 0xc0, !PT ;  /* 0xffffffe003037812 */ /* 0x000fc800078ec0ff */
[----:B------:R-:W-:Y:S02]  /*0120*/  IADD3 R17, R2, -R3, RZ ;  /* 0x8000000302117210 */ /* 0x000fe40007ffe0ff */
[----:B------:R-:W3:Y:S03]  /*0130*/  LDC.64 R2, c[0x0][0x238] ;  /* 0x00008e00ff027b82 */ /* 0x000ee60000000a00 */
[----:B--2---:R-:W-:-:S05]  /*0140*/  IMAD.WIDE R14, R17, 0x4, R14 ;  /* 0x00000004110e7825 */ /* 0x004fca00078e020e */
[----:B------:R2:W3:Y:S01]  /*0150*/  LDG.E.EL R8, desc[UR4][R14.64] ;  /* 0x000000040e087981 */ /* 0x0004e2000c2e1900 */
[----:B----4-:R-:W-:Y:S01]  /*0160*/  IMAD.WIDE R10, R0, 0x4, R10 ;  /* 0x00000004000a7825 */ /* 0x010fe200078e020a */
[----:B------:R-:W-:-:S03]  /*0170*/  LEA.HI R16, R9, R0, RZ, 0x4 ;  /* 0x0000000009107211 */ /* 0x000fc600078f20ff */
[C---:B-----5:R-:W-:Y:S02]  /*0180*/  IMAD.WIDE R12, R17.reuse, 0x4, R12 ;  /* 0x00000004110c7825 */ /* 0x060fe400078e020c */
[----:B------:R-:W4:Y:S02]  /*0190*/  LDG.E.64 R10, desc[UR4][R10.64] ;  /* 0x000000040a0a7981 */ /* 0x000f24000c1e1b00 */
[C---:B0-----:R-:W-:Y:S02]  /*01a0*/  IMAD.WIDE R6, R17.reuse, 0x4, R6 ;  /* 0x0000000411067825 */ /* 0x041fe400078e0206 */
[----:B------:R0:W4:Y:S01]  /*01b0*/  LDG.E.EL R9, desc[UR4][R12.64] ;  /* 0x000000040c097981 */ /* 0x000122000c2e1900 */
[----:B--2---:R-:W-:Y:S01]  /*01c0*/  SHF.R.S32.HI R15, RZ, 0x4, R16 ;  /* 0x00000004ff0f7819 */ /* 0x004fe20000011410 */
[----:B-1----:R-:W-:Y:S02]  /*01d0*/  IMAD.WIDE R4, R17, 0x4, R4 ;  /* 0x0000000411047825 */ /* 0x002fe400078e0204 */
[----:B------:R1:W2:Y:S02]  /*01e0*/  LDG.E.EL R6, desc[UR4][R6.64] ;  /* 0x0000000406067981 */ /* 0x0002a4000c2e1900 */
[----:B---3--:R-:W-:-:S02]  /*01f0*/  IMAD.WIDE R14, R15, 0x4, R2 ;  /* 0x000000040f0e7825 */ /* 0x008fc400078e0202 */
[----:B------:R3:W2:Y:S01]  /*0200*/  LDG.E.EL R5, desc[UR4][R4.64] ;  /* 0x0000000404057981 */ /* 0x0006a2000c2e1900 */
[----:B------:R-:W5:Y:S03]  /*0210*/  LDC.64 R2, c[0x0][0x240] ;  /* 0x00009000ff027b82 */ /* 0x000f660000000a00 */
[----:B------:R-:W2:Y:S01]  /*0220*/  LDG.E.EL R14, desc[UR4][R14.64] ;  /* 0x000000040e0e7981 */ /* 0x000ea2000c2e1900 */
[----:B0-----:R-:W-:Y:S01]  /*0230*/  HFMA2.MMA R12, -RZ, RZ, 1.625, 0 ;  /* 0x3e800000ff0c7435 */ /* 0x001fe200000001ff */
[----:B-----5:R-:W-:-:S04]  /*0240*/  IMAD.WIDE R2, R0, 0x4, R2 ;  /* 0x0000000400027825 */ /* 0x020fc800078e0202 */
[----:B------:R-:W-:-:S04]  /*0250*/  FADD R8, R8, 9.9999997473787516356e-06 ;  /* 0x3727c5ac08087421 */ /* 0x000fc80000000000 */
[----:B------:R-:W0:Y:S02]  /*0260*/  MUFU.SQRT R16, R8 ;  /* 0x0000000800107308 */ /* 0x000e240000002000 */
[C---:B0-----:R-:W-:Y:S02]  /*0270*/  FSETP.GT.AND P0, PT, R16.reuse, 8.50705917302346158658e+37, PT ;  /* 0x7e8000001000780b */ /* 0x041fe40003f04000 */
[----:B------:R-:W-:-:S11]  /*0280*/  FSETP.GEU.AND P1, PT, R16, 1.175494350822287508e-38, PT ;  /* 0x008000001000780b */ /* 0x000fd60003f2e000 */
[----:B------:R-:W-:-:S04]  /*0290*/  @P0 FMUL R16, R16, 0.25 ;  /* 0x3e80000010100820 */ /* 0x000fc80000400000 */
[----:B------:R-:W-:-:S06]  /*02a0*/  @!P1 FMUL R16, R16, 16777216 ;  /* 0x4b80000010109820 */ /* 0x000fcc0000400000 */
[----:B------:R-:W0:Y:S01]  /*02b0*/  MUFU.RCP R16, R16 ;  /* 0x0000001000107308 */ /* 0x000e220000001000 */
[----:B-1----:R-:W-:Y:S01]  /*02c0*/  FSEL R7, R12, 1, P0 ;  /* 0x3f8000000c077808 */ /* 0x002fe20000000000 */
[----:B----4-:R-:W-:-:S04]  /*02d0*/  FADD R10, R10, -R9 ;  /* 0x800000090a0a7221 */ /* 0x010fc80000000000 */
[----:B------:R-:W-:Y:S01]  /*02e0*/  @!P1 FMUL R7, R7, 16777216 ;  /* 0x4b80000007079820 */ /* 0x000fe20000400000 */
[----:B------:R-:W-:-:S03]  /*02f0*/  FADD R11, R11, -R9 ;  /* 0x800000090b0b7221 */ /* 0x000fc60000000000 */
[----:B0-----:R-:W-:-:S04]  /*0300*/  FMUL R7, R16, R7 ;  /* 0x0000000710077220 */ /* 0x001fc80000400000 */
[-C--:B------:R-:W-:Y:S01]  /*0310*/  FMUL R10, R10, R7.reuse ;  /* 0x000000070a0a7220 */ /* 0x080fe20000400000 */
[----:B---3--:R-:W-:-:S03]  /*0320*/  FMUL R4, R11, R7 ;  /* 0x000000070b047220 */ /* 0x008fc60000400000 */
[C-C-:B--2---:R-:W-:Y:S01]  /*0330*/  FFMA R7, R6.reuse, R10, R5.reuse ;  /* 0x0000000a06077223 */ /* 0x144fe20000000005 */
[----:B------:R-:W-:-:S03]  /*0340*/  FFMA R5, R6, R4, R5 ;  /* 0x0000000406057223 */ /* 0x000fc60000000005 */
[C---:B------:R-:W-:Y:S01]  /*0350*/  FADD R4, R14.reuse, R7 ;  /* 0x000000070e047221 */ /* 0x040fe20000000000 */
[----:B------:R-:W-:-:S05]  /*0360*/  FADD R5, R14, R5 ;  /* 0x000000050e057221 */ /* 0x000fca0000000000 */
[----:B------:R-:W-:Y:S01]  /*0370*/  STG.E.64 desc[UR4][R2.64], R4 ;  /* 0x0000000402007986 */ /* 0x000fe2000c101b04 */
[----:B------:R-:W-:Y:S05]  /*0380*/  EXIT ;  /* 0x000000000000794d */ /* 0x000fea0003800000 */
.L_x_0:
[----:B------:R-:W-:-:S00]  /*0390*/  BRA `(.L_x_0) ;  /* 0xfffffffc00fc7947 */ /* 0x000fc0000383ffff */
[----:B------:R-:W-:-:S00]  /*03a0*/  NOP ;  /* 0x0000000000007918 */ /* 0x000fc00000000000 */
        /* <DEDUP_REMOVED lines=13> */
.L_x_1:


//--------------------- .nv.global.init           --------------------------
	.section	.nv.global.init,"aw",@progbits
.nv.global.init:
	.type		_$_str,@object
	.size		_$_str,(_$_str_$_2 - _$_str)
_$_str:
        /*0000*/ 	.byte	0x5f, 0x5f, 0x43, 0x55, 0x44, 0x41, 0x5f, 0x46, 0x54, 0x5a, 0x00
	.type		_$_str_$_2,@object
	.size		_$_str_$_2,(.L_1 - _$_str_$_2)
_$_str_$_2:
        /*000b*/ 	.byte	0x5f, 0x5f, 0x43, 0x55, 0x44, 0x41, 0x5f, 0x50, 0x52, 0x45, 0x43, 0x5f, 0x53, 0x51, 0x52, 0x54
        /*001b*/ 	.byte	0x00
.L_1:


//--------------------- .nv.constant0.triton_poi_fused__native_batch_norm_legit_no_training_add_15 --------------------------
	.section	.nv.constant0.triton_poi_fused__native_batch_norm_legit_no_training_add_15,"a",@progbits
	.sectionflags	@""
	.align	4
.nv.constant0.triton_poi_fused__native_batch_norm_legit_no_training_add_15:
	.zero		588
